	.headerflags	@"EF_CUDA_TEXMODE_UNIFIED EF_CUDA_64BIT_ADDRESS EF_CUDA_ACCELERATORS EF_CUDA_SM90 EF_CUDA_VIRTUAL_SM(EF_CUDA_SM90)"
	.elftype	@"ET_EXEC"


//--------------------- .nv.info                  --------------------------
	.section	.nv.info,"",@"SHT_CUDA_INFO"
	.align	4


	//----- nvinfo : EIATTR_REGCOUNT
	.align		4
        /*0000*/ 	.byte	0x04, 0x2f
        /*0002*/ 	.short	(.L_1 - .L_0)
	.align		4
.L_0:
        /*0004*/ 	.word	index@(triton_poi_fused_addmm_1)
        /*0008*/ 	.word	0x0000000c


	//----- nvinfo : EIATTR_MIN_STACK_SIZE
	.align		4
.L_1:
        /*000c*/ 	.byte	0x04, 0x12
        /*000e*/ 	.short	(.L_3 - .L_2)
	.align		4
.L_2:
        /*0010*/ 	.word	index@(triton_poi_fused_addmm_1)
        /*0014*/ 	.word	0x00000000


	//----- nvinfo : EIATTR_FRAME_SIZE
	.align		4
.L_3:
        /*0018*/ 	.byte	0x04, 0x11
        /*001a*/ 	.short	(.L_5 - .L_4)
	.align		4
.L_4:
        /*001c*/ 	.word	index@(triton_poi_fused_addmm_1)
        /*0020*/ 	.word	0x00000000


	//----- nvinfo : EIATTR_MIN_STACK_SIZE
	.align		4
.L_5:
        /*0024*/ 	.byte	0x04, 0x12
        /*0026*/ 	.short	(.L_7 - .L_6)
	.align		4
.L_6:
        /*0028*/ 	.word	index@(triton_poi_fused_addmm_1)
        /*002c*/ 	.word	0x00000000
.L_7:


//--------------------- .nv.info.triton_poi_fused_addmm_1 --------------------------
	.section	.nv.info.triton_poi_fused_addmm_1,"",@"SHT_CUDA_INFO"
	.sectionflags	@""
	.align	4


	//----- nvinfo : EIATTR_CUDA_API_VERSION
	.align		4
        /*0000*/ 	.byte	0x04, 0x37
        /*0002*/ 	.short	(.L_9 - .L_8)
.L_8:
        /*0004*/ 	.word	0x0000007c


	//----- nvinfo : EIATTR_KPARAM_INFO
	.align		4
.L_9:
        /*0008*/ 	.byte	0x04, 0x17
        /*000a*/ 	.short	(.L_11 - .L_10)
.L_10:
        /*000c*/ 	.word	0x00000000
        /*0010*/ 	.short	0x0002
        /*0012*/ 	.short	0x0010
        /*0014*/ 	.byte	0x00, 0xf0, 0x11, 0x00


	//----- nvinfo : EIATTR_KPARAM_INFO
	.align		4
.L_11:
        /*0018*/ 	.byte	0x04, 0x17
        /*001a*/ 	.short	(.L_13 - .L_12)
.L_12:
        /*001c*/ 	.word	0x00000000
        /*0020*/ 	.short	0x0001
        /*0022*/ 	.short	0x0008
        /*0024*/ 	.byte	0x00, 0xf4, 0x21, 0x00


	//----- nvinfo : EIATTR_KPARAM_INFO
	.align		4
.L_13:
        /*0028*/ 	.byte	0x04, 0x17
        /*002a*/ 	.short	(.L_15 - .L_14)
.L_14:
        /*002c*/ 	.word	0x00000000
        /*0030*/ 	.short	0x0000
        /*0032*/ 	.short	0x0000
        /*0034*/ 	.byte	0x00, 0xf4, 0x21, 0x00


	//----- nvinfo : EIATTR_SPARSE_MMA_MASK
	.align		4
.L_15:
        /*0038*/ 	.byte	0x03, 0x50
        /*003a*/ 	.short	0x0000


	//----- nvinfo : EIATTR_MAXREG_COUNT
	.align		4
        /*003c*/ 	.byte	0x03, 0x1b
        /*003e*/ 	.short	0x00ff


	//----- nvinfo : EIATTR_EXIT_INSTR_OFFSETS
	.align		4
        /*0040*/ 	.byte	0x04, 0x1c
        /*0042*/ 	.short	(.L_17 - .L_16)


	//   ....[0]....
.L_16:
        /*0044*/ 	.word	0x00000100


	//   ....[1]....
        /*0048*/ 	.word	0x00000120


	//----- nvinfo : EIATTR_REQNTID
	.align		4
.L_17:
        /*004c*/ 	.byte	0x04, 0x10
        /*004e*/ 	.short	(.L_19 - .L_18)
.L_18:
        /*0050*/ 	.word	0x00000020
        /*0054*/ 	.word	0x00000001
        /*0058*/ 	.word	0x00000001


	//----- nvinfo : EIATTR_CBANK_PARAM_SIZE
	.align		4
.L_19:
        /*005c*/ 	.byte	0x03, 0x19
        /*005e*/ 	.short	0x0014


	//----- nvinfo : EIATTR_PARAM_CBANK
	.align		4
        /*0060*/ 	.byte	0x04, 0x0a
        /*0062*/ 	.short	(.L_21 - .L_20)
	.align		4
.L_20:
        /*0064*/ 	.word	index@(.nv.constant0.triton_poi_fused_addmm_1)
        /*0068*/ 	.short	0x0210
        /*006a*/ 	.short	0x0014


	//----- nvinfo : EIATTR_SW_WAR
	.align		4
.L_21:
        /*006c*/ 	.byte	0x04, 0x36
        /*006e*/ 	.short	(.L_23 - .L_22)
.L_22:
        /*0070*/ 	.word	0x00000008
.L_23:


//--------------------- .nv.callgraph             --------------------------
	.section	.nv.callgraph,"",@"SHT_CUDA_CALLGRAPH"
	.align	4
	.sectionentsize	8
	.align		4
        /*0000*/ 	.word	0x00000000
	.align		4
        /*0004*/ 	.word	0xffffffff
	.align		4
        /*0008*/ 	.word	0x00000000
	.align		4
        /*000c*/ 	.word	0xfffffffe
	.align		4
        /*0010*/ 	.word	0x00000000
	.align		4
        /*0014*/ 	.word	0xfffffffd
	.align		4
        /*0018*/ 	.word	0x00000000
	.align		4
        /*001c*/ 	.word	0xfffffffc


//--------------------- .text.triton_poi_fused_addmm_1 --------------------------
	.section	.text.triton_poi_fused_addmm_1,"ax",@progbits
	.align	128
        .global         triton_poi_fused_addmm_1
        .type           triton_poi_fused_addmm_1,@function
        .size           triton_poi_fused_addmm_1,(.L_x_1 - triton_poi_fused_addmm_1)
        .other          triton_poi_fused_addmm_1,@"STO_CUDA_ENTRY STV_DEFAULT"
triton_poi_fused_addmm_1:
.text.triton_poi_fused_addmm_1:
[----:B------:R-:W0:Y:S02]  /*0000*/  LDC R1, c[0x0][0x28] ;  /* 0x00000a00ff017b82 */ /* 0x000e240000000800 */
[----:B------:R-:W1:Y:S01]  /*0010*/  S2R R6, SR_TID.X ;  /* 0x0000000000067919 */ /* 0x000e620000002100 */
[----:B------:R-:W2:Y:S01]  /*0020*/  LDC.64 R2, c[0x0][0x210] ;  /* 0x00008400ff027b82 */ /* 0x000ea20000000a00 */
[----:B------:R-:W-:Y:S01]  /*0030*/  IMAD.MOV.U32 R9, RZ, RZ, RZ ;  /* 0x000000ffff097224 */ /* 0x000fe200078e00ff */
[----:B------:R-:W-:Y:S01]  /*0040*/  ULDC.64 UR4, c[0x0][0x208] ;  /* 0x0000820000047ab9 */ /* 0x000fe20000000a00 */
[----:B------:R-:W3:Y:S01]  /*0050*/  S2R R7, SR_CTAID.X ;  /* 0x0000000000077919 */ /* 0x000ee20000002500 */
[----:B-1----:R-:W-:-:S05]  /*0060*/  LOP3.LUT R0, R6, 0xf, RZ, 0xc0, !PT ;  /* 0x0000000f06007812 */ /* 0x002fca00078ec0ff */
[----:B---3--:R-:W-:-:S05]  /*0070*/  IMAD R7, R7, 0x10, R0 ;  /* 0x0000001007077824 */ /* 0x008fca00078e0200 */
[C---:B------:R-:W-:Y:S02]  /*0080*/  ISETP.GE.AND P0, PT, R7.reuse, 0x10, PT ;  /* 0x000000100700780c */ /* 0x040fe40003f06270 */
[----:B------:R-:W-:-:S05]  /*0090*/  SHF.L.U32 R5, R7, 0x4, RZ ;  /* 0x0000000407057819 */ /* 0x000fca00000006ff */
[----:B--2---:R-:W-:Y:S02]  /*00a0*/  IMAD.WIDE R2, R5, 0x4, R2 ;  /* 0x0000000405027825 */ /* 0x004fe400078e0202 */
[----:B------:R-:W1:Y:S04]  /*00b0*/  LDC.64 R4, c[0x0][0x218] ;  /* 0x00008600ff047b82 */ /* 0x000e680000000a00 */
[----:B------:R2:W5:Y:S01]  /*00c0*/  @!P0 LDG.E.EL R9, desc[UR4][R2.64+0x4] ;  /* 0x0000040402098981 */ /* 0x000562000c2e1900 */
[----:B------:R-:W-:-:S04]  /*00d0*/  LOP3.LUT P0, RZ, R6, 0x10, RZ, 0xc0, !PT ;  /* 0x0000001006ff7812 */ /* 0x000fc8000780c0ff */
[C---:B------:R-:W-:Y:S01]  /*00e0*/  ISETP.LT.AND P0, PT, R7.reuse, 0x10, !P0 ;  /* 0x000000100700780c */ /* 0x040fe20004701270 */
[----:B-1----:R-:W-:-:S12]  /*00f0*/  IMAD.WIDE R4, R7, 0x4, R4 ;  /* 0x0000000407047825 */ /* 0x002fd800078e0204 */
[----:B--2---:R-:W-:Y:S05]  /*0100*/  @!P0 EXIT ;  /* 0x000000000000894d */ /* 0x004fea0003800000 */
[----:B-----5:R-:W-:Y:S01]  /*0110*/  STG.E desc[UR4][R4.64], R9 ;  /* 0x0000000904007986 */ /* 0x020fe2000c101904 */
[----:B------:R-:W-:Y:S05]  /*0120*/  EXIT ;  /* 0x000000000000794d */ /* 0x000fea0003800000 */
.L_x_0:
[----:B------:R-:W-:-:S00]  /*0130*/  BRA `(.L_x_0) ;  /* 0xfffffffc00fc7947 */ /* 0x000fc0000383ffff */
[----:B------:R-:W-:-:S00]  /*0140*/  NOP ;  /* 0x0000000000007918 */ /* 0x000fc00000000000 */
        /* <DEDUP_REMOVED lines=11> */
.L_x_1:


//--------------------- .nv.constant0.triton_poi_fused_addmm_1 --------------------------
	.section	.nv.constant0.triton_poi_fused_addmm_1,"a",@progbits
	.sectionflags	@""
	.align	4
.nv.constant0.triton_poi_fused_addmm_1:
	.zero		548
